//
// Generated by NVIDIA NVVM Compiler
//
// Compiler Build ID: CL-36424714
// Cuda compilation tools, release 13.0, V13.0.88
// Based on NVVM 20.0.0
//

.version 9.0
.target sm_100
.address_size 64

	// .globl	_Z8convolvePA16_hPiS1_S1_ii

.visible .entry _Z8convolvePA16_hPiS1_S1_ii(
	.param .u64 .ptr .align 1 _Z8convolvePA16_hPiS1_S1_ii_param_0,
	.param .u64 .ptr .align 1 _Z8convolvePA16_hPiS1_S1_ii_param_1,
	.param .u64 .ptr .align 1 _Z8convolvePA16_hPiS1_S1_ii_param_2,
	.param .u64 .ptr .align 1 _Z8convolvePA16_hPiS1_S1_ii_param_3,
	.param .u32 _Z8convolvePA16_hPiS1_S1_ii_param_4,
	.param .u32 _Z8convolvePA16_hPiS1_S1_ii_param_5
)
{
	.reg .pred 	%p<2>;
	.reg .b32 	%r<17>;
	.reg .b64 	%rd<15>;

	ld.param.u64 	%rd1, [_Z8convolvePA16_hPiS1_S1_ii_param_0];
	ld.param.u64 	%rd2, [_Z8convolvePA16_hPiS1_S1_ii_param_1];
	ld.param.u64 	%rd3, [_Z8convolvePA16_hPiS1_S1_ii_param_2];
	ld.param.u64 	%rd4, [_Z8convolvePA16_hPiS1_S1_ii_param_3];
	ld.param.u32 	%r4, [_Z8convolvePA16_hPiS1_S1_ii_param_4];
	ld.param.u32 	%r5, [_Z8convolvePA16_hPiS1_S1_ii_param_5];
	mov.u32 	%r6, %tid.x;
	mov.u32 	%r7, %tid.y;
	mad.lo.s32 	%r1, %r7, 5, %r6;
	add.s32 	%r8, %r6, %r4;
	add.s32 	%r2, %r8, -2;
	add.s32 	%r9, %r7, %r5;
	add.s32 	%r3, %r9, -2;
	max.u32 	%r11, %r2, %r3;
	setp.gt.u32 	%p1, %r11, 15;
	@%p1 bra 	$L__BB0_2;
	cvta.to.global.u64 	%rd5, %rd4;
	cvta.to.global.u64 	%rd6, %rd1;
	cvta.to.global.u64 	%rd7, %rd2;
	cvta.to.global.u64 	%rd8, %rd3;
	mul.wide.u32 	%rd9, %r1, 4;
	add.s64 	%rd10, %rd5, %rd9;
	ld.global.u32 	%r12, [%rd10];
	mul.wide.u32 	%rd11, %r2, 16;
	add.s64 	%rd12, %rd6, %rd11;
	cvt.u64.u32 	%rd13, %r3;
	add.s64 	%rd14, %rd12, %rd13;
	ld.global.u8 	%r13, [%rd14];
	mul.lo.s32 	%r14, %r12, %r13;
	atom.global.add.u32 	%r15, [%rd7], %r14;
	atom.global.add.u32 	%r16, [%rd8], %r12;
$L__BB0_2:
	ret;

}


// ===== COMPILED SASS (sm_100) =====

	.target	sm_100

	.elftype	@"ET_EXEC"


//--------------------- .note.nv.tkinfo           --------------------------
	.section	.note.nv.tkinfo,"",@"SHT_NOTE"
	.sectionflags	@"SHF_NOTE_NV_TKINFO"
	.tkinfo
        /*0018*/ 	.word	0x00000002
        /*0030*/ 	.string	""
        /*0030*/ 	.string	"ptxas"
        /*0030*/ 	.string	"Cuda compilation tools, release 13.0, V13.0.88"
        /*0030*/ 	.string	"Build cuda_13.0.r13.0/compiler.36424714_0"
        /*0030*/ 	.string	"-arch sm_100 -m 64 "



//--------------------- .note.nv.cuinfo           --------------------------
	.section	.note.nv.cuinfo,"",@"SHT_NOTE"
	.sectionflags	@"SHF_NOTE_NV_CUINFO"
        /*0018*/ 	.short	0x0002
        /*001a*/ 	.short	0x0064
        /*001c*/ 	.short	0x0082
	.zero		2


//--------------------- .nv.info                  --------------------------
	.section	.nv.info,"",@"SHT_CUDA_INFO"
	.align	4


	//----- nvinfo : EIATTR_REGCOUNT
	.align		4
        /*0000*/ 	.byte	0x04, 0x2f
        /*0002*/ 	.short	(.L_1 - .L_0)
	.align		4
.L_0:
        /*0004*/ 	.word	index@(_Z8convolvePA16_hPiS1_S1_ii)
        /*0008*/ 	.word	0x0000000d


	//----- nvinfo : EIATTR_FRAME_SIZE
	.align		4
.L_1:
        /*000c*/ 	.byte	0x04, 0x11
        /*000e*/ 	.short	(.L_3 - .L_2)
	.align		4
.L_2:
        /*0010*/ 	.word	index@(_Z8convolvePA16_hPiS1_S1_ii)
        /*0014*/ 	.word	0x00000000


	//----- nvinfo : EIATTR_MIN_STACK_SIZE
	.align		4
.L_3:
        /*0018*/ 	.byte	0x04, 0x12
        /*001a*/ 	.short	(.L_5 - .L_4)
	.align		4
.L_4:
        /*001c*/ 	.word	index@(_Z8convolvePA16_hPiS1_S1_ii)
        /*0020*/ 	.word	0x00000000
.L_5:


//--------------------- .nv.compat                --------------------------
	.section	.nv.compat,"",@"SHT_CUDA_COMPAT_INFO"
	.align	4
        /*0000*/ 	.byte	0x02, 0x09, 0x00, 0x00, 0x02, 0x02, 0x01, 0x00, 0x02, 0x05, 0x05, 0x00, 0x03, 0x07, 0x01, 0x01
        /*0010*/ 	.byte	0x02, 0x03, 0x00, 0x00, 0x02, 0x06, 0x01, 0x00, 0x04, 0x0b, 0x08, 0x00, 0x09, 0x00, 0x00, 0x00
        /*0020*/ 	.byte	0x00, 0x00, 0x00, 0x00


//--------------------- .nv.info._Z8convolvePA16_hPiS1_S1_ii --------------------------
	.section	.nv.info._Z8convolvePA16_hPiS1_S1_ii,"",@"SHT_CUDA_INFO"
	.sectionflags	@""
	.align	4


	//----- nvinfo : EIATTR_CUDA_API_VERSION
	.align		4
        /*0000*/ 	.byte	0x04, 0x37
        /*0002*/ 	.short	(.L_7 - .L_6)
.L_6:
        /*0004*/ 	.word	0x00000082


	//----- nvinfo : EIATTR_KPARAM_INFO
	.align		4
.L_7:
        /*0008*/ 	.byte	0x04, 0x17
        /*000a*/ 	.short	(.L_9 - .L_8)
.L_8:
        /*000c*/ 	.word	0x00000000
        /*0010*/ 	.short	0x0005
        /*0012*/ 	.short	0x0024
        /*0014*/ 	.byte	0x00, 0xf0, 0x11, 0x00


	//----- nvinfo : EIATTR_KPARAM_INFO
	.align		4
.L_9:
        /*0018*/ 	.byte	0x04, 0x17
        /*001a*/ 	.short	(.L_11 - .L_10)
.L_10:
        /*001c*/ 	.word	0x00000000
        /*0020*/ 	.short	0x0004
        /*0022*/ 	.short	0x0020
        /*0024*/ 	.byte	0x00, 0xf0, 0x11, 0x00


	//----- nvinfo : EIATTR_KPARAM_INFO
	.align		4
.L_11:
        /*0028*/ 	.byte	0x04, 0x17
        /*002a*/ 	.short	(.L_13 - .L_12)
.L_12:
        /*002c*/ 	.word	0x00000000
        /*0030*/ 	.short	0x0003
        /*0032*/ 	.short	0x0018
        /*0034*/ 	.byte	0x00, 0xf5, 0x21, 0x00


	//----- nvinfo : EIATTR_KPARAM_INFO
	.align		4
.L_13:
        /*0038*/ 	.byte	0x04, 0x17
        /*003a*/ 	.short	(.L_15 - .L_14)
.L_14:
        /*003c*/ 	.word	0x00000000
        /*0040*/ 	.short	0x0002
        /*0042*/ 	.short	0x0010
        /*0044*/ 	.byte	0x00, 0xf5, 0x21, 0x00


	//----- nvinfo : EIATTR_KPARAM_INFO
	.align		4
.L_15:
        /*0048*/ 	.byte	0x04, 0x17
        /*004a*/ 	.short	(.L_17 - .L_16)
.L_16:
        /*004c*/ 	.word	0x00000000
        /*0050*/ 	.short	0x0001
        /*0052*/ 	.short	0x0008
        /*0054*/ 	.byte	0x00, 0xf5, 0x21, 0x00


	//----- nvinfo : EIATTR_KPARAM_INFO
	.align		4
.L_17:
        /*0058*/ 	.byte	0x04, 0x17
        /*005a*/ 	.short	(.L_19 - .L_18)
.L_18:
        /*005c*/ 	.word	0x00000000
        /*0060*/ 	.short	0x0000
        /*0062*/ 	.short	0x0000
        /*0064*/ 	.byte	0x00, 0xf5, 0x21, 0x00


	//----- nvinfo : EIATTR_SPARSE_MMA_MASK
	.align		4
.L_19:
        /*0068*/ 	.byte	0x03, 0x50
        /*006a*/ 	.short	0x0000


	//----- nvinfo : EIATTR_MAXREG_COUNT
	.align		4
        /*006c*/ 	.byte	0x03, 0x1b
        /*006e*/ 	.short	0x00ff


	//----- nvinfo : EIATTR_MERCURY_ISA_VERSION
	.align		4
        /*0070*/ 	.byte	0x03, 0x5f
        /*0072*/ 	.short	0x0101


	//----- nvinfo : EIATTR_INT_WARP_WIDE_INSTR_OFFSETS
	.align		4
        /*0074*/ 	.byte	0x04, 0x31
        /*0076*/ 	.short	(.L_21 - .L_20)


	//   ....[0]....
.L_20:
        /*0078*/ 	.word	0x00000140


	//   ....[1]....
        /*007c*/ 	.word	0x00000190


	//   ....[2]....
        /*0080*/ 	.word	0x000001b0


	//----- nvinfo : EIATTR_VRC_CTA_INIT_COUNT
	.align		4
.L_21:
        /*0084*/ 	.byte	0x02, 0x4a
	.zero		1
	.zero		1


	//----- nvinfo : EIATTR_EXIT_INSTR_OFFSETS
	.align		4
        /*0088*/ 	.byte	0x04, 0x1c
        /*008a*/ 	.short	(.L_23 - .L_22)


	//   ....[0]....
.L_22:
        /*008c*/ 	.word	0x00000080


	//   ....[1]....
        /*0090*/ 	.word	0x00000200


	//----- nvinfo : EIATTR_CBANK_PARAM_SIZE
	.align		4
.L_23:
        /*0094*/ 	.byte	0x03, 0x19
        /*0096*/ 	.short	0x0028


	//----- nvinfo : EIATTR_PARAM_CBANK
	.align		4
        /*0098*/ 	.byte	0x04, 0x0a
        /*009a*/ 	.short	(.L_25 - .L_24)
	.align		4
.L_24:
        /*009c*/ 	.word	index@(.nv.constant0._Z8convolvePA16_hPiS1_S1_ii)
        /*00a0*/ 	.short	0x0380
        /*00a2*/ 	.short	0x0028


	//----- nvinfo : EIATTR_SW_WAR
	.align		4
.L_25:
        /*00a4*/ 	.byte	0x04, 0x36
        /*00a6*/ 	.short	(.L_27 - .L_26)
.L_26:
        /*00a8*/ 	.word	0x00000008
.L_27:


//--------------------- .nv.callgraph             --------------------------
	.section	.nv.callgraph,"",@"SHT_CUDA_CALLGRAPH"
	.align	4
	.sectionentsize	8
	.align		4
        /*0000*/ 	.word	0x00000000
	.align		4
        /*0004*/ 	.word	0xffffffff
	.align		4
        /*0008*/ 	.word	0x00000000
	.align		4
        /*000c*/ 	.word	0xfffffffe
	.align		4
        /*0010*/ 	.word	0x00000000
	.align		4
        /*0014*/ 	.word	0xfffffffd
	.align		4
        /*0018*/ 	.word	0x00000000
	.align		4
        /*001c*/ 	.word	0xfffffffc


//--------------------- .text._Z8convolvePA16_hPiS1_S1_ii --------------------------
	.section	.text._Z8convolvePA16_hPiS1_S1_ii,"ax",@progbits
	.align	128
        .global         _Z8convolvePA16_hPiS1_S1_ii
        .type           _Z8convolvePA16_hPiS1_S1_ii,@function
        .size           _Z8convolvePA16_hPiS1_S1_ii,(.L_x_1 - _Z8convolvePA16_hPiS1_S1_ii)
        .other          _Z8convolvePA16_hPiS1_S1_ii,@"STO_CUDA_ENTRY STV_DEFAULT"
_Z8convolvePA16_hPiS1_S1_ii:
.text._Z8convolvePA16_hPiS1_S1_ii:
[----:B------:R-:W-:Y:S01]  /*0000*/  LDC R1, c[0x0][0x37c] ;  /* 0x0000df00ff017b82 */ /* 0x000fe20000000800 */
[----:B------:R-:W0:Y:S07]  /*0010*/  S2R R9, SR_TID.X ;  /* 0x0000000000097919 */ /* 0x000e2e0000002100 */
[----:B------:R-:W0:Y:S01]  /*0020*/  LDC.64 R2, c[0x0][0x3a0] ;  /* 0x0000e800ff027b82 */ /* 0x000e220000000a00 */
[----:B------:R-:W1:Y:S01]  /*0030*/  S2R R0, SR_TID.Y ;  /* 0x0000000000007919 */ /* 0x000e620000002200 */
[----:B0-----:R-:W-:-:S02]  /*0040*/  IADD3 R7, PT, PT, R9, -0x2, R2 ;  /* 0xfffffffe09077810 */ /* 0x001fc40007ffe002 */
[----:B-1----:R-:W-:-:S04]  /*0050*/  IADD3 R8, PT, PT, R0, -0x2, R3 ;  /* 0xfffffffe00087810 */ /* 0x002fc80007ffe003 */
[----:B------:R-:W-:-:S04]  /*0060*/  VIMNMX.U32 R2, PT, PT, R7, R8, !PT ;  /* 0x0000000807027248 */ /* 0x000fc80007fe0000 */
[----:B------:R-:W-:-:S13]  /*0070*/  ISETP.GT.U32.AND P0, PT, R2, 0xf, PT ;  /* 0x0000000f0200780c */ /* 0x000fda0003f04070 */
[----:B------:R-:W-:Y:S05]  /*0080*/  @P0 EXIT ;  /* 0x000000000000094d */ /* 0x000fea0003800000 */
[----:B------:R-:W0:Y:S01]  /*0090*/  LDC.64 R4, c[0x0][0x380] ;  /* 0x0000e000ff047b82 */ /* 0x000e220000000a00 */
[----:B------:R-:W1:Y:S07]  /*00a0*/  LDCU.64 UR6, c[0x0][0x358] ;  /* 0x00006b00ff0677ac */ /* 0x000e6e0008000a00 */
[----:B------:R-:W2:Y:S01]  /*00b0*/  LDC.64 R2, c[0x0][0x398] ;  /* 0x0000e600ff027b82 */ /* 0x000ea20000000a00 */
[----:B0-----:R-:W-:-:S04]  /*00c0*/  IMAD.WIDE.U32 R4, R7, 0x10, R4 ;  /* 0x0000001007047825 */ /* 0x001fc800078e0004 */
[----:B------:R-:W-:Y:S01]  /*00d0*/  IMAD R7, R0, 0x5, R9 ;  /* 0x0000000500077824 */ /* 0x000fe200078e0209 */
[----:B------:R-:W-:-:S03]  /*00e0*/  IADD3 R8, P0, PT, R8, R4, RZ ;  /* 0x0000000408087210 */ /* 0x000fc60007f1e0ff */
[----:B--2---:R-:W-:-:S04]  /*00f0*/  IMAD.WIDE.U32 R2, R7, 0x4, R2 ;  /* 0x0000000407027825 */ /* 0x004fc800078e0002 */
[----:B------:R-:W-:Y:S02]  /*0100*/  IMAD.X R9, RZ, RZ, R5, P0 ;  /* 0x000000ffff097224 */ /* 0x000fe400000e0605 */
[----:B-1----:R-:W2:Y:S04]  /*0110*/  LDG.E R2, desc[UR6][R2.64] ;  /* 0x0000000602027981 */ /* 0x002ea8000c1e1900 */
[----:B------:R-:W3:Y:S01]  /*0120*/  LDG.E.U8 R9, desc[UR6][R8.64] ;  /* 0x0000000608097981 */ /* 0x000ee2000c1e1100 */
[----:B------:R-:W0:Y:S01]  /*0130*/  LDC.64 R4, c[0x0][0x388] ;  /* 0x0000e200ff047b82 */ /* 0x000e220000000a00 */
[----:B------:R-:W-:Y:S01]  /*0140*/  VOTEU.ANY UR4, UPT, PT ;  /* 0x0000000000047886 */ /* 0x000fe200038e0100 */
[----:B------:R-:W1:Y:S01]  /*0150*/  S2R R10, SR_LANEID ;  /* 0x00000000000a7919 */ /* 0x000e620000000000 */
[----:B------:R-:W-:-:S05]  /*0160*/  UFLO.U32 UR4, UR4 ;  /* 0x00000004000472bd */ /* 0x000fca00080e0000 */
[----:B------:R-:W4:Y:S01]  /*0170*/  LDC.64 R6, c[0x0][0x390] ;  /* 0x0000e400ff067b82 */ /* 0x000f220000000a00 */
[----:B-1----:R-:W-:-:S07]  /*0180*/  ISETP.EQ.U32.AND P0, PT, R10, UR4, PT ;  /* 0x000000040a007c0c */ /* 0x002fce000bf02070 */
[----:B--2---:R-:W1:Y:S01]  /*0190*/  REDUX.SUM UR8, R2 ;  /* 0x00000000020873c4 */ /* 0x004e62000000c000 */
[----:B---3--:R-:W-:-:S07]  /*01a0*/  IMAD R0, R2, R9, RZ ;  /* 0x0000000902007224 */ /* 0x008fce00078e02ff */
[----:B------:R-:W2:Y:S01]  /*01b0*/  REDUX.SUM UR5, R0 ;  /* 0x00000000000573c4 */ /* 0x000ea2000000c000 */
[----:B-1----:R-:W-:Y:S01]  /*01c0*/  IMAD.U32 R9, RZ, RZ, UR8 ;  /* 0x00000008ff097e24 */ /* 0x002fe2000f8e00ff */
[----:B--2---:R-:W-:-:S05]  /*01d0*/  MOV R3, UR5 ;  /* 0x0000000500037c02 */ /* 0x004fca0008000f00 */
[----:B0-----:R-:W-:Y:S04]  /*01e0*/  @P0 REDG.E.ADD.STRONG.GPU desc[UR6][R4.64], R3 ;  /* 0x000000030400098e */ /* 0x001fe8000c12e106 */
[----:B----4-:R-:W-:Y:S01]  /*01f0*/  @P0 REDG.E.ADD.STRONG.GPU desc[UR6][R6.64], R9 ;  /* 0x000000090600098e */ /* 0x010fe2000c12e106 */
[----:B------:R-:W-:Y:S05]  /*0200*/  EXIT ;  /* 0x000000000000794d */ /* 0x000fea0003800000 */
.L_x_0:
[----:B------:R-:W-:-:S00]  /*0210*/  BRA `(.L_x_0) ;  /* 0xfffffffc00fc7947 */ /* 0x000fc0000383ffff */
[----:B------:R-:W-:-:S00]  /*0220*/  NOP ;  /* 0x0000000000007918 */ /* 0x000fc00000000000 */
        /* <DEDUP_REMOVED lines=13> */
.L_x_1:


//--------------------- .nv.shared.reserved.0     --------------------------
	.section	.nv.shared.reserved.0,"aw",@nobits
	.weak		__nv_reservedSMEM_offset_0_alias
	.size		__nv_reservedSMEM_offset_0_alias, 0, 64
	.other		__nv_reservedSMEM_offset_0_alias,@"STO_CUDA_RESERVED_SHARED STV_DEFAULT"
__nv_reservedSMEM_offset_0_alias:
	.zero		0
	.zero		64


//--------------------- .nv.constant0._Z8convolvePA16_hPiS1_S1_ii --------------------------
	.section	.nv.constant0._Z8convolvePA16_hPiS1_S1_ii,"a",@progbits
	.sectionflags	@""
	.align	4
.nv.constant0._Z8convolvePA16_hPiS1_S1_ii:
	.zero		936


//--------------------- SYMBOLS --------------------------

	.type		.nv.reservedSmem.offset0,@object
	.size		.nv.reservedSmem.offset0,0x4
